	.headerflags	@"EF_CUDA_TEXMODE_UNIFIED EF_CUDA_64BIT_ADDRESS EF_CUDA_ACCELERATORS EF_CUDA_SM90 EF_CUDA_VIRTUAL_SM(EF_CUDA_SM90)"
	.elftype	@"ET_EXEC"


//--------------------- .nv.info                  --------------------------
	.section	.nv.info,"",@"SHT_CUDA_INFO"
	.align	4


	//----- nvinfo : EIATTR_REGCOUNT
	.align		4
        /*0000*/ 	.byte	0x04, 0x2f
        /*0002*/ 	.short	(.L_2 - .L_1)
	.align		4
.L_1:
        /*0004*/ 	.word	index@(triton_poi_fused_native_group_norm_relu_11)
        /*0008*/ 	.word	0x0000001e


	//----- nvinfo : EIATTR_MIN_STACK_SIZE
	.align		4
.L_2:
        /*000c*/ 	.byte	0x04, 0x12
        /*000e*/ 	.short	(.L_4 - .L_3)
	.align		4
.L_3:
        /*0010*/ 	.word	index@(triton_poi_fused_native_group_norm_relu_11)
        /*0014*/ 	.word	0x00000000


	//----- nvinfo : EIATTR_FRAME_SIZE
	.align		4
.L_4:
        /*0018*/ 	.byte	0x04, 0x11
        /*001a*/ 	.short	(.L_6 - .L_5)
	.align		4
.L_5:
        /*001c*/ 	.word	index@(triton_poi_fused_native_group_norm_relu_11)
        /*0020*/ 	.word	0x00000000


	//----- nvinfo : EIATTR_MIN_STACK_SIZE
	.align		4
.L_6:
        /*0024*/ 	.byte	0x04, 0x12
        /*0026*/ 	.short	(.L_8 - .L_7)
	.align		4
.L_7:
        /*0028*/ 	.word	index@(triton_poi_fused_native_group_norm_relu_11)
        /*002c*/ 	.word	0x00000000
.L_8:


//--------------------- .nv.info.triton_poi_fused_native_group_norm_relu_11 --------------------------
	.section	.nv.info.triton_poi_fused_native_group_norm_relu_11,"",@"SHT_CUDA_INFO"
	.sectionflags	@""
	.align	4


	//----- nvinfo : EIATTR_CUDA_API_VERSION
	.align		4
        /*0000*/ 	.byte	0x04, 0x37
        /*0002*/ 	.short	(.L_10 - .L_9)
.L_9:
        /*0004*/ 	.word	0x0000007c


	//----- nvinfo : EIATTR_KPARAM_INFO
	.align		4
.L_10:
        /*0008*/ 	.byte	0x04, 0x17
        /*000a*/ 	.short	(.L_12 - .L_11)
.L_11:
        /*000c*/ 	.word	0x00000000
        /*0010*/ 	.short	0x0007
        /*0012*/ 	.short	0x0038
        /*0014*/ 	.byte	0x00, 0xf0, 0x11, 0x00


	//----- nvinfo : EIATTR_KPARAM_INFO
	.align		4
.L_12:
        /*0018*/ 	.byte	0x04, 0x17
        /*001a*/ 	.short	(.L_14 - .L_13)
.L_13:
        /*001c*/ 	.word	0x00000000
        /*0020*/ 	.short	0x0006
        /*0022*/ 	.short	0x0030
        /*0024*/ 	.byte	0x00, 0xf4, 0x21, 0x00


	//----- nvinfo : EIATTR_KPARAM_INFO
	.align		4
.L_14:
        /*0028*/ 	.byte	0x04, 0x17
        /*002a*/ 	.short	(.L_16 - .L_15)
.L_15:
        /*002c*/ 	.word	0x00000000
        /*0030*/ 	.short	0x0005
        /*0032*/ 	.short	0x0028
        /*0034*/ 	.byte	0x00, 0xf4, 0x21, 0x00


	//----- nvinfo : EIATTR_KPARAM_INFO
	.align		4
.L_16:
        /*0038*/ 	.byte	0x04, 0x17
        /*003a*/ 	.short	(.L_18 - .L_17)
.L_17:
        /*003c*/ 	.word	0x00000000
        /*0040*/ 	.short	0x0004
        /*0042*/ 	.short	0x0020
        /*0044*/ 	.byte	0x00, 0xf4, 0x21, 0x00


	//----- nvinfo : EIATTR_KPARAM_INFO
	.align		4
.L_18:
        /*0048*/ 	.byte	0x04, 0x17
        /*004a*/ 	.short	(.L_20 - .L_19)
.L_19:
        /*004c*/ 	.word	0x00000000
        /*0050*/ 	.short	0x0003
        /*0052*/ 	.short	0x0018
        /*0054*/ 	.byte	0x00, 0xf4, 0x21, 0x00


	//----- nvinfo : EIATTR_KPARAM_INFO
	.align		4
.L_20:
        /*0058*/ 	.byte	0x04, 0x17
        /*005a*/ 	.short	(.L_22 - .L_21)
.L_21:
        /*005c*/ 	.word	0x00000000
        /*0060*/ 	.short	0x0002
        /*0062*/ 	.short	0x0010
        /*0064*/ 	.byte	0x00, 0xf4, 0x21, 0x00


	//----- nvinfo : EIATTR_KPARAM_INFO
	.align		4
.L_22:
        /*0068*/ 	.byte	0x04, 0x17
        /*006a*/ 	.short	(.L_24 - .L_23)
.L_23:
        /*006c*/ 	.word	0x00000000
        /*0070*/ 	.short	0x0001
        /*0072*/ 	.short	0x0008
        /*0074*/ 	.byte	0x00, 0xf4, 0x21, 0x00


	//----- nvinfo : EIATTR_KPARAM_INFO
	.align		4
.L_24:
        /*0078*/ 	.byte	0x04, 0x17
        /*007a*/ 	.short	(.L_26 - .L_25)
.L_25:
        /*007c*/ 	.word	0x00000000
        /*0080*/ 	.short	0x0000
        /*0082*/ 	.short	0x0000
        /*0084*/ 	.byte	0x00, 0xf4, 0x21, 0x00


	//----- nvinfo : EIATTR_SPARSE_MMA_MASK
	.align		4
.L_26:
        /*0088*/ 	.byte	0x03, 0x50
        /*008a*/ 	.short	0x0000


	//----- nvinfo : EIATTR_MAXREG_COUNT
	.align		4
        /*008c*/ 	.byte	0x03, 0x1b
        /*008e*/ 	.short	0x00ff


	//----- nvinfo : EIATTR_EXIT_INSTR_OFFSETS
	.align		4
        /*0090*/ 	.byte	0x04, 0x1c
        /*0092*/ 	.short	(.L_28 - .L_27)


	//   ....[0]....
.L_27:
        /*0094*/ 	.word	0x000004f0


	//----- nvinfo : EIATTR_REQNTID
	.align		4
.L_28:
        /*0098*/ 	.byte	0x04, 0x10
        /*009a*/ 	.short	(.L_30 - .L_29)
.L_29:
        /*009c*/ 	.word	0x00000100
        /*00a0*/ 	.word	0x00000001
        /*00a4*/ 	.word	0x00000001


	//----- nvinfo : EIATTR_CBANK_PARAM_SIZE
	.align		4
.L_30:
        /*00a8*/ 	.byte	0x03, 0x19
        /*00aa*/ 	.short	0x003c


	//----- nvinfo : EIATTR_PARAM_CBANK
	.align		4
        /*00ac*/ 	.byte	0x04, 0x0a
        /*00ae*/ 	.short	(.L_32 - .L_31)
	.align		4
.L_31:
        /*00b0*/ 	.word	index@(.nv.constant0.triton_poi_fused_native_group_norm_relu_11)
        /*00b4*/ 	.short	0x0210
        /*00b6*/ 	.short	0x003c


	//----- nvinfo : EIATTR_SW_WAR
	.align		4
.L_32:
        /*00b8*/ 	.byte	0x04, 0x36
        /*00ba*/ 	.short	(.L_34 - .L_33)
.L_33:
        /*00bc*/ 	.word	0x00000008
.L_34:


//--------------------- .nv.callgraph             --------------------------
	.section	.nv.callgraph,"",@"SHT_CUDA_CALLGRAPH"
	.align	4
	.sectionentsize	8
	.align		4
        /*0000*/ 	.word	0x00000000
	.align		4
        /*0004*/ 	.word	0xffffffff
	.align		4
        /*0008*/ 	.word	0x00000000
	.align		4
        /*000c*/ 	.word	0xfffffffe
	.align		4
        /*0010*/ 	.word	0x00000000
	.align		4
        /*0014*/ 	.word	0xfffffffd
	.align		4
        /*0018*/ 	.word	0x00000000
	.align		4
        /*001c*/ 	.word	0xfffffffc


//--------------------- .nv.constant4             --------------------------
	.section	.nv.constant4,"a",@progbits
	.align	8
	.align		8
.nv.constant4:
        /*0000*/ 	.dword	_$_str


//--------------------- .text.triton_poi_fused_native_group_norm_relu_11 --------------------------
	.section	.text.triton_poi_fused_native_group_norm_relu_11,"ax",@progbits
	.align	128
        .global         triton_poi_fused_native_group_norm_relu_11
        .type           triton_poi_fused_native_group_norm_relu_11,@function
        .size           triton_poi_fused_native_group_norm_relu_11,(.L_x_1 - triton_poi_fused_native_group_norm_relu_11)
        .other          triton_poi_fused_native_group_norm_relu_11,@"STO_CUDA_ENTRY STV_DEFAULT"
triton_poi_fused_native_group_norm_relu_11:
.text.triton_poi_fused_native_group_norm_relu_11:
[----:B------:R-:W-:Y:S01]  /*0000*/  LDC R1, c[0x0][0x28] ;  /* 0x00000a00ff017b82 */ /* 0x000fe20000000800 */
[----:B------:R-:W1:Y:S07]  /*0010*/  S2R R0, SR_TID.X ;  /* 0x0000000000007919 */ /* 0x000e6e0000002100 */
[----:B------:R-:W2:Y:S01]  /*0020*/  LDC.64 R12, c[0x0][0x228] ;  /* 0x00008a00ff0c7b82 */ /* 0x000ea20000000a00 */
[----:B------:R-:W-:Y:S01]  /*0030*/  ULDC.64 UR4, c[0x0][0x208] ;  /* 0x0000820000047ab9 */ /* 0x000fe20000000a00 */
[----:B------:R-:W3:Y:S06]  /*0040*/  S2R R5, SR_CTAID.X ;  /* 0x0000000000057919 */ /* 0x000eec0000002500 */
[----:B------:R-:W4:Y:S08]  /*0050*/  LDC.64 R16, c[0x0][0x218] ;  /* 0x00008600ff107b82 */ /* 0x000f300000000a00 */
[----:B------:R-:W5:Y:S08]  /*0060*/  LDC.64 R14, c[0x0][0x210] ;  /* 0x00008400ff0e7b82 */ /* 0x000f700000000a00 */
[----:B------:R-:W2:Y:S01]  /*0070*/  LDC.64 R8, c[0x0][0x220] ;  /* 0x00008800ff087b82 */ /* 0x000ea20000000a00 */
[----:B-1----:R-:W-:Y:S01]  /*0080*/  IMAD.SHL.U32 R0, R0, 0x2, RZ ;  /* 0x0000000200007824 */ /* 0x002fe200078e00ff */
[----:B---3--:R-:W-:-:S04]  /*0090*/  SHF.R.S32.HI R3, RZ, 0x16, R5 ;  /* 0x00000016ff037819 */ /* 0x008fc80000011405 */
[----:B------:R-:W-:Y:S02]  /*00a0*/  LOP3.LUT R0, R0, 0x1fe, RZ, 0xc0, !PT ;  /* 0x000001fe00007812 */ /* 0x000fe400078ec0ff */
[----:B------:R-:W-:-:S03]  /*00b0*/  SGXT R3, R3, 0x1 ;  /* 0x000000010303781a */ /* 0x000fc60000000200 */
[----:B------:R-:W-:-:S04]  /*00c0*/  IMAD R0, R5, 0x200, R0 ;  /* 0x0000020005007824 */ /* 0x000fc800078e0200 */
[----:B------:R-:W-:Y:S01]  /*00d0*/  VIADD R2, R0, 0x1 ;  /* 0x0000000100027836 */ /* 0x000fe20000000000 */
[----:B------:R-:W-:-:S04]  /*00e0*/  LEA.HI R4, R3, R0, RZ, 0x7 ;  /* 0x0000000003047211 */ /* 0x000fc800078f38ff */
[----:B------:R-:W-:Y:S02]  /*00f0*/  LOP3.LUT R11, R4, 0xffffff80, RZ, 0xc0, !PT ;  /* 0xffffff80040b7812 */ /* 0x000fe400078ec0ff */
[----:B------:R-:W-:Y:S02]  /*0100*/  LEA.HI R4, R3, R2, RZ, 0x7 ;  /* 0x0000000203047211 */ /* 0x000fe400078f38ff */
[----:B------:R-:W-:Y:S02]  /*0110*/  IADD3 R11, R0, -R11, RZ ;  /* 0x8000000b000b7210 */ /* 0x000fe40007ffe0ff */
[----:B------:R-:W-:Y:S02]  /*0120*/  LOP3.LUT R5, R4, 0xff80, RZ, 0xc0, !PT ;  /* 0x0000ff8004057812 */ /* 0x000fe400078ec0ff */
[----:B------:R-:W-:Y:S02]  /*0130*/  PRMT R4, R11, 0x8880, RZ ;  /* 0x000088800b047816 */ /* 0x000fe400000000ff */
[----:B------:R-:W-:Y:S01]  /*0140*/  LEA.HI R3, R3, R0, RZ, 0x13 ;  /* 0x0000000003037211 */ /* 0x000fe200078f98ff */
[----:B------:R-:W-:Y:S01]  /*0150*/  IMAD.IADD R5, R2, 0x1, -R5 ;  /* 0x0000000102057824 */ /* 0x000fe200078e0a05 */
[----:B------:R-:W-:-:S02]  /*0160*/  PRMT R2, R4, 0x7710, RZ ;  /* 0x0000771004027816 */ /* 0x000fc400000000ff */
[----:B------:R-:W-:Y:S02]  /*0170*/  SHF.R.S32.HI R3, RZ, 0x13, R3 ;  /* 0x00000013ff037819 */ /* 0x000fe40000011403 */
[----:B------:R-:W-:Y:S02]  /*0180*/  PRMT R4, R5, 0x8880, RZ ;  /* 0x0000888005047816 */ /* 0x000fe400000000ff */
[----:B------:R-:W-:Y:S02]  /*0190*/  SHF.R.U32.HI R2, RZ, 0xa, R2 ;  /* 0x0000000aff027819 */ /* 0x000fe40000011602 */
[----:B------:R-:W-:Y:S02]  /*01a0*/  PRMT R4, R4, 0x7710, RZ ;  /* 0x0000771004047816 */ /* 0x000fe400000000ff */
[----:B------:R-:W-:Y:S02]  /*01b0*/  LOP3.LUT R2, R2, 0x1f, RZ, 0xc0, !PT ;  /* 0x0000001f02027812 */ /* 0x000fe400078ec0ff */
[----:B------:R-:W-:-:S03]  /*01c0*/  SHF.R.U32.HI R4, RZ, 0xa, R4 ;  /* 0x0000000aff047819 */ /* 0x000fc60000011604 */
[----:B------:R-:W-:Y:S01]  /*01d0*/  IMAD.IADD R2, R11, 0x1, R2 ;  /* 0x000000010b027824 */ /* 0x000fe200078e0202 */
[----:B------:R-:W-:-:S04]  /*01e0*/  LOP3.LUT R4, R4, 0x1f, RZ, 0xc0, !PT ;  /* 0x0000001f04047812 */ /* 0x000fc800078ec0ff */
[----:B------:R-:W-:Y:S02]  /*01f0*/  IADD3 R4, R5, R4, RZ ;  /* 0x0000000405047210 */ /* 0x000fe40007ffe0ff */
[----:B------:R-:W-:Y:S02]  /*0200*/  PRMT R2, R2, 0x8880, RZ ;  /* 0x0000888002027816 */ /* 0x000fe400000000ff */
[----:B------:R-:W-:Y:S02]  /*0210*/  PRMT R4, R4, 0x8880, RZ ;  /* 0x0000888004047816 */ /* 0x000fe400000000ff */
[----:B------:R-:W-:Y:S02]  /*0220*/  SHF.R.S32.HI R2, RZ, 0x5, R2 ;  /* 0x00000005ff027819 */ /* 0x000fe40000011402 */
[----:B------:R-:W-:Y:S02]  /*0230*/  SHF.R.S32.HI R4, RZ, 0x5, R4 ;  /* 0x00000005ff047819 */ /* 0x000fe40000011404 */
[----:B------:R-:W-:-:S02]  /*0240*/  PRMT R2, R2, 0x9910, RZ ;  /* 0x0000991002027816 */ /* 0x000fc400000000ff */
[----:B------:R-:W-:-:S03]  /*0250*/  PRMT R4, R4, 0x9910, RZ ;  /* 0x0000991004047816 */ /* 0x000fc600000000ff */
[----:B------:R-:W-:Y:S02]  /*0260*/  IMAD R25, R3, 0x4, R2 ;  /* 0x0000000403197824 */ /* 0x000fe400078e0202 */
[----:B------:R-:W-:Y:S02]  /*0270*/  IMAD.MOV.U32 R2, RZ, RZ, R4 ;  /* 0x000000ffff027224 */ /* 0x000fe400078e0004 */
[--C-:B--2---:R-:W-:Y:S01]  /*0280*/  IMAD.WIDE R20, R25, 0x4, R12.reuse ;  /* 0x0000000419147825 */ /* 0x104fe200078e020c */
[----:B------:R-:W1:Y:S02]  /*0290*/  LDC.64 R4, c[0x0][0x238] ;  /* 0x00008e00ff047b82 */ /* 0x000e640000000a00 */
[----:B------:R-:W-:Y:S02]  /*02a0*/  LEA R27, R3, R2, 0x2 ;  /* 0x00000002031b7211 */ /* 0x000fe400078e10ff */
[----:B------:R2:W3:Y:S03]  /*02b0*/  LDG.E.EL R6, desc[UR4][R20.64] ;  /* 0x0000000414067981 */ /* 0x0004e6000c2e1900 */
[----:B------:R-:W-:Y:S01]  /*02c0*/  IMAD.WIDE R22, R27, 0x4, R12 ;  /* 0x000000041b167825 */ /* 0x000fe200078e020c */
[----:B------:R-:W2:Y:S04]  /*02d0*/  LDC.64 R2, c[0x0][0x230] ;  /* 0x00008c00ff027b82 */ /* 0x000ea80000000a00 */
[----:B------:R-:W3:Y:S01]  /*02e0*/  LDG.E.EL R7, desc[UR4][R22.64] ;  /* 0x0000000416077981 */ /* 0x000ee2000c2e1900 */
[----:B----4-:R-:W-:-:S04]  /*02f0*/  IMAD.WIDE R12, R0, 0x4, R16 ;  /* 0x00000004000c7825 */ /* 0x010fc800078e0210 */
[----:B-----5:R-:W-:Y:S02]  /*0300*/  IMAD.WIDE R18, R0, 0x4, R14 ;  /* 0x0000000400127825 */ /* 0x020fe400078e020e */
[----:B------:R-:W4:Y:S02]  /*0310*/  LDG.E.64 R12, desc[UR4][R12.64] ;  /* 0x000000040c0c7981 */ /* 0x000f24000c1e1b00 */
[----:B0-----:R-:W-:-:S04]  /*0320*/  IMAD.WIDE R14, R27, 0x4, R8 ;  /* 0x000000041b0e7825 */ /* 0x001fc800078e0208 */
[----:B------:R-:W-:Y:S02]  /*0330*/  IMAD.WIDE R16, R25, 0x4, R8 ;  /* 0x0000000419107825 */ /* 0x000fe400078e0208 */
[----:B------:R0:W4:Y:S02]  /*0340*/  LDG.E.64 R8, desc[UR4][R18.64] ;  /* 0x0000000412087981 */ /* 0x000124000c1e1b00 */
[C---:B-1----:R-:W-:Y:S02]  /*0350*/  IMAD.WIDE R4, R11.reuse, 0x4, R4 ;  /* 0x000000040b047825 */ /* 0x042fe400078e0204 */
[----:B------:R-:W5:Y:S02]  /*0360*/  LDG.E.EL R10, desc[UR4][R16.64] ;  /* 0x00000004100a7981 */ /* 0x000f64000c2e1900 */
[----:B--2---:R-:W-:Y:S02]  /*0370*/  IMAD.WIDE R2, R11, 0x4, R2 ;  /* 0x000000040b027825 */ /* 0x004fe400078e0202 */
[----:B------:R4:W2:Y:S04]  /*0380*/  LDG.E.EL R14, desc[UR4][R14.64] ;  /* 0x000000040e0e7981 */ /* 0x0008a8000c2e1900 */
[----:B------:R-:W2:Y:S04]  /*0390*/  LDG.E.EL.64 R2, desc[UR4][R2.64] ;  /* 0x0000000402027981 */ /* 0x000ea8000c2e1b00 */
[----:B------:R-:W2:Y:S01]  /*03a0*/  LDG.E.EL.64 R4, desc[UR4][R4.64] ;  /* 0x0000000404047981 */ /* 0x000ea2000c2e1b00 */
[----:B------:R-:W-:-:S04]  /*03b0*/  IMAD.MOV.U32 R20, RZ, RZ, 0x37000000 ;  /* 0x37000000ff147424 */ /* 0x000fc800078e00ff */
[-C--:B---3--:R-:W-:Y:S01]  /*03c0*/  FFMA R11, R6, R20.reuse, 9.9999997473787516356e-06 ;  /* 0x3727c5ac060b7423 */ /* 0x088fe20000000014 */
[----:B0-----:R-:W-:-:S05]  /*03d0*/  FFMA R18, R7, R20, 9.9999997473787516356e-06 ;  /* 0x3727c5ac07127423 */ /* 0x001fca0000000014 */
[----:B------:R-:W0:Y:S01]  /*03e0*/  MUFU.RSQ R11, R11 ;  /* 0x0000000b000b7308 */ /* 0x000e220000001400 */
[----:B------:R-:W1:Y:S07]  /*03f0*/  LDC.64 R6, c[0x0][0x240] ;  /* 0x00009000ff067b82 */ /* 0x000e6e0000000a00 */
[----:B------:R-:W3:Y:S01]  /*0400*/  MUFU.RSQ R18, R18 ;  /* 0x0000001200127308 */ /* 0x000ee20000001400 */
[----:B----4-:R-:W-:Y:S01]  /*0410*/  FADD R15, R8, R12 ;  /* 0x0000000c080f7221 */ /* 0x010fe20000000000 */
[----:B------:R-:W-:-:S03]  /*0420*/  FADD R9, R9, R13 ;  /* 0x0000000d09097221 */ /* 0x000fc60000000000 */
[----:B-----5:R-:W-:Y:S01]  /*0430*/  FADD R10, -R10, R15 ;  /* 0x0000000f0a0a7221 */ /* 0x020fe20000000100 */
[----:B--2---:R-:W-:-:S03]  /*0440*/  FADD R9, -R14, R9 ;  /* 0x000000090e097221 */ /* 0x004fc60000000100 */
[----:B0-----:R-:W-:Y:S01]  /*0450*/  FMUL R13, R11, R10 ;  /* 0x0000000a0b0d7220 */ /* 0x001fe20000400000 */
[----:B---3--:R-:W-:-:S03]  /*0460*/  FMUL R8, R18, R9 ;  /* 0x0000000912087220 */ /* 0x008fc60000400000 */
[----:B------:R-:W-:Y:S01]  /*0470*/  FFMA R2, R2, R13, R4 ;  /* 0x0000000d02027223 */ /* 0x000fe20000000004 */
[----:B------:R-:W-:-:S04]  /*0480*/  FFMA R3, R3, R8, R5 ;  /* 0x0000000803037223 */ /* 0x000fc80000000005 */
[----:B------:R-:W-:Y:S02]  /*0490*/  FSETP.GEU.AND P0, PT, R2, RZ, PT ;  /* 0x000000ff0200720b */ /* 0x000fe40003f0e000 */
[C---:B------:R-:W-:Y:S01]  /*04a0*/  FSETP.GEU.AND P1, PT, R3.reuse, RZ, PT ;  /* 0x000000ff0300720b */ /* 0x040fe20003f2e000 */
[----:B-1----:R-:W-:Y:S01]  /*04b0*/  IMAD.WIDE R6, R0, 0x4, R6 ;  /* 0x0000000400067825 */ /* 0x002fe200078e0206 */
[----:B------:R-:W-:Y:S02]  /*04c0*/  FSEL R2, R2, RZ, P0 ;  /* 0x000000ff02027208 */ /* 0x000fe40000000000 */
[----:B------:R-:W-:-:S05]  /*04d0*/  FSEL R3, R3, RZ, P1 ;  /* 0x000000ff03037208 */ /* 0x000fca0000800000 */
[----:B------:R-:W-:Y:S01]  /*04e0*/  STG.E.64 desc[UR4][R6.64], R2 ;  /* 0x0000000206007986 */ /* 0x000fe2000c101b04 */
[----:B------:R-:W-:Y:S05]  /*04f0*/  EXIT ;  /* 0x000000000000794d */ /* 0x000fea0003800000 */
.L_x_0:
[----:B------:R-:W-:-:S00]  /*0500*/  BRA `(.L_x_0) ;  /* 0xfffffffc00fc7947 */ /* 0x000fc0000383ffff */
[----:B------:R-:W-:-:S00]  /*0510*/  NOP ;  /* 0x0000000000007918 */ /* 0x000fc00000000000 */
        /* <DEDUP_REMOVED lines=14> */
.L_x_1:


//--------------------- .nv.global.init           --------------------------
	.section	.nv.global.init,"aw",@progbits
.nv.global.init:
	.type		_$_str,@object
	.size		_$_str,(.L_0 - _$_str)
_$_str:
        /*0000*/ 	.byte	0x5f, 0x5f, 0x43, 0x55, 0x44, 0x41, 0x5f, 0x46, 0x54, 0x5a, 0x00
.L_0:


//--------------------- .nv.constant0.triton_poi_fused_native_group_norm_relu_11 --------------------------
	.section	.nv.constant0.triton_poi_fused_native_group_norm_relu_11,"a",@progbits
	.sectionflags	@""
	.align	4
.nv.constant0.triton_poi_fused_native_group_norm_relu_11:
	.zero		588
